//
// Generated by NVIDIA NVVM Compiler
//
// Compiler Build ID: CL-36424714
// Cuda compilation tools, release 13.0, V13.0.88
// Based on NVVM 20.0.0
//

.version 9.0
.target sm_100
.address_size 64

	// .globl	_Z19gpu_matrix_multiplyPiS_S_iii

.visible .entry _Z19gpu_matrix_multiplyPiS_S_iii(
	.param .u64 .ptr .align 1 _Z19gpu_matrix_multiplyPiS_S_iii_param_0,
	.param .u64 .ptr .align 1 _Z19gpu_matrix_multiplyPiS_S_iii_param_1,
	.param .u64 .ptr .align 1 _Z19gpu_matrix_multiplyPiS_S_iii_param_2,
	.param .u32 _Z19gpu_matrix_multiplyPiS_S_iii_param_3,
	.param .u32 _Z19gpu_matrix_multiplyPiS_S_iii_param_4,
	.param .u32 _Z19gpu_matrix_multiplyPiS_S_iii_param_5
)
{
	.reg .pred 	%p<13>;
	.reg .b32 	%r<109>;
	.reg .b64 	%rd<53>;

	ld.param.u64 	%rd7, [_Z19gpu_matrix_multiplyPiS_S_iii_param_0];
	ld.param.u64 	%rd8, [_Z19gpu_matrix_multiplyPiS_S_iii_param_1];
	ld.param.u64 	%rd6, [_Z19gpu_matrix_multiplyPiS_S_iii_param_2];
	ld.param.u32 	%r32, [_Z19gpu_matrix_multiplyPiS_S_iii_param_3];
	ld.param.u32 	%r30, [_Z19gpu_matrix_multiplyPiS_S_iii_param_4];
	ld.param.u32 	%r31, [_Z19gpu_matrix_multiplyPiS_S_iii_param_5];
	cvta.to.global.u64 	%rd1, %rd8;
	cvta.to.global.u64 	%rd2, %rd7;
	mov.u32 	%r34, %ctaid.y;
	mov.u32 	%r35, %ntid.y;
	mov.u32 	%r36, %tid.y;
	mad.lo.s32 	%r37, %r34, %r35, %r36;
	mov.u32 	%r38, %ctaid.x;
	mov.u32 	%r39, %ntid.x;
	mov.u32 	%r40, %tid.x;
	mad.lo.s32 	%r2, %r38, %r39, %r40;
	setp.ge.s32 	%p1, %r2, %r31;
	setp.ge.s32 	%p2, %r37, %r32;
	or.pred  	%p3, %p1, %p2;
	@%p3 bra 	$L__BB0_14;
	setp.lt.s32 	%p4, %r30, 1;
	mov.b32 	%r108, 0;
	@%p4 bra 	$L__BB0_13;
	mul.lo.s32 	%r3, %r30, %r37;
	and.b32  	%r4, %r30, 7;
	setp.lt.u32 	%p5, %r30, 8;
	mov.b32 	%r103, 0;
	mov.u32 	%r108, %r103;
	@%p5 bra 	$L__BB0_5;
	and.b32  	%r103, %r30, 2147483640;
	neg.s32 	%r97, %r103;
	shl.b32 	%r7, %r31, 3;
	mul.wide.u32 	%rd9, %r3, 4;
	add.s64 	%rd10, %rd9, %rd2;
	add.s64 	%rd52, %rd10, 16;
	mov.b32 	%r108, 0;
	mul.wide.s32 	%rd13, %r31, 4;
	mov.u32 	%r96, %r2;
$L__BB0_4:
	.pragma "nounroll";
	ld.global.u32 	%r45, [%rd52+-16];
	mul.wide.s32 	%rd11, %r96, 4;
	add.s64 	%rd12, %rd1, %rd11;
	ld.global.u32 	%r46, [%rd12];
	mad.lo.s32 	%r47, %r46, %r45, %r108;
	ld.global.u32 	%r48, [%rd52+-12];
	add.s64 	%rd14, %rd12, %rd13;
	ld.global.u32 	%r49, [%rd14];
	mad.lo.s32 	%r50, %r49, %r48, %r47;
	ld.global.u32 	%r51, [%rd52+-8];
	add.s64 	%rd15, %rd14, %rd13;
	ld.global.u32 	%r52, [%rd15];
	mad.lo.s32 	%r53, %r52, %r51, %r50;
	ld.global.u32 	%r54, [%rd52+-4];
	add.s64 	%rd16, %rd15, %rd13;
	ld.global.u32 	%r55, [%rd16];
	mad.lo.s32 	%r56, %r55, %r54, %r53;
	ld.global.u32 	%r57, [%rd52];
	add.s64 	%rd17, %rd16, %rd13;
	ld.global.u32 	%r58, [%rd17];
	mad.lo.s32 	%r59, %r58, %r57, %r56;
	ld.global.u32 	%r60, [%rd52+4];
	add.s64 	%rd18, %rd17, %rd13;
	ld.global.u32 	%r61, [%rd18];
	mad.lo.s32 	%r62, %r61, %r60, %r59;
	ld.global.u32 	%r63, [%rd52+8];
	add.s64 	%rd19, %rd18, %rd13;
	ld.global.u32 	%r64, [%rd19];
	mad.lo.s32 	%r65, %r64, %r63, %r62;
	ld.global.u32 	%r66, [%rd52+12];
	add.s64 	%rd20, %rd19, %rd13;
	ld.global.u32 	%r67, [%rd20];
	mad.lo.s32 	%r108, %r67, %r66, %r65;
	add.s32 	%r97, %r97, 8;
	add.s32 	%r96, %r96, %r7;
	add.s64 	%rd52, %rd52, 32;
	setp.ne.s32 	%p6, %r97, 0;
	@%p6 bra 	$L__BB0_4;
$L__BB0_5:
	setp.eq.s32 	%p7, %r4, 0;
	@%p7 bra 	$L__BB0_13;
	and.b32  	%r17, %r30, 3;
	setp.lt.u32 	%p8, %r4, 4;
	@%p8 bra 	$L__BB0_8;
	add.s32 	%r69, %r103, %r3;
	mul.wide.u32 	%rd21, %r69, 4;
	add.s64 	%rd22, %rd2, %rd21;
	ld.global.u32 	%r70, [%rd22];
	mad.lo.s32 	%r71, %r103, %r31, %r2;
	mul.wide.s32 	%rd23, %r71, 4;
	add.s64 	%rd24, %rd1, %rd23;
	ld.global.u32 	%r72, [%rd24];
	mad.lo.s32 	%r73, %r72, %r70, %r108;
	cvt.u64.u32 	%rd25, %r3;
	cvt.u64.u32 	%rd26, %r103;
	add.s64 	%rd27, %rd26, %rd25;
	shl.b64 	%rd28, %rd27, 2;
	add.s64 	%rd29, %rd2, %rd28;
	ld.global.u32 	%r74, [%rd29+4];
	mul.wide.s32 	%rd30, %r31, 4;
	add.s64 	%rd31, %rd24, %rd30;
	ld.global.u32 	%r75, [%rd31];
	mad.lo.s32 	%r76, %r75, %r74, %r73;
	ld.global.u32 	%r77, [%rd29+8];
	add.s64 	%rd32, %rd31, %rd30;
	ld.global.u32 	%r78, [%rd32];
	mad.lo.s32 	%r79, %r78, %r77, %r76;
	ld.global.u32 	%r80, [%rd29+12];
	add.s64 	%rd33, %rd32, %rd30;
	ld.global.u32 	%r81, [%rd33];
	mad.lo.s32 	%r108, %r81, %r80, %r79;
	add.s32 	%r103, %r103, 4;
$L__BB0_8:
	setp.eq.s32 	%p9, %r17, 0;
	@%p9 bra 	$L__BB0_13;
	setp.eq.s32 	%p10, %r17, 1;
	@%p10 bra 	$L__BB0_11;
	add.s32 	%r83, %r103, %r3;
	mul.wide.u32 	%rd34, %r83, 4;
	add.s64 	%rd35, %rd2, %rd34;
	ld.global.u32 	%r84, [%rd35];
	mad.lo.s32 	%r85, %r103, %r31, %r2;
	mul.wide.s32 	%rd36, %r85, 4;
	add.s64 	%rd37, %rd1, %rd36;
	ld.global.u32 	%r86, [%rd37];
	mad.lo.s32 	%r87, %r86, %r84, %r108;
	cvt.u64.u32 	%rd38, %r3;
	cvt.u64.u32 	%rd39, %r103;
	add.s64 	%rd40, %rd39, %rd38;
	shl.b64 	%rd41, %rd40, 2;
	add.s64 	%rd42, %rd2, %rd41;
	ld.global.u32 	%r88, [%rd42+4];
	mul.wide.s32 	%rd43, %r31, 4;
	add.s64 	%rd44, %rd37, %rd43;
	ld.global.u32 	%r89, [%rd44];
	mad.lo.s32 	%r108, %r89, %r88, %r87;
	add.s32 	%r103, %r103, 2;
$L__BB0_11:
	and.b32  	%r90, %r30, 1;
	setp.eq.b32 	%p11, %r90, 1;
	not.pred 	%p12, %p11;
	@%p12 bra 	$L__BB0_13;
	add.s32 	%r91, %r103, %r3;
	mul.wide.u32 	%rd45, %r91, 4;
	add.s64 	%rd46, %rd2, %rd45;
	ld.global.u32 	%r92, [%rd46];
	mad.lo.s32 	%r93, %r103, %r31, %r2;
	mul.wide.s32 	%rd47, %r93, 4;
	add.s64 	%rd48, %rd1, %rd47;
	ld.global.u32 	%r94, [%rd48];
	mad.lo.s32 	%r108, %r94, %r92, %r108;
$L__BB0_13:
	mad.lo.s32 	%r95, %r31, %r37, %r2;
	cvta.to.global.u64 	%rd49, %rd6;
	mul.wide.s32 	%rd50, %r95, 4;
	add.s64 	%rd51, %rd49, %rd50;
	st.global.u32 	[%rd51], %r108;
$L__BB0_14:
	ret;

}


// ===== COMPILED SASS (sm_100) =====

	.target	sm_100

	.elftype	@"ET_EXEC"


//--------------------- .note.nv.tkinfo           --------------------------
	.section	.note.nv.tkinfo,"",@"SHT_NOTE"
	.sectionflags	@"SHF_NOTE_NV_TKINFO"
	.tkinfo
        /*0018*/ 	.word	0x00000002
        /*0030*/ 	.string	""
        /*0030*/ 	.string	"ptxas"
        /*0030*/ 	.string	"Cuda compilation tools, release 13.0, V13.0.88"
        /*0030*/ 	.string	"Build cuda_13.0.r13.0/compiler.36424714_0"
        /*0030*/ 	.string	"-arch sm_100 -m 64 "



//--------------------- .note.nv.cuinfo           --------------------------
	.section	.note.nv.cuinfo,"",@"SHT_NOTE"
	.sectionflags	@"SHF_NOTE_NV_CUINFO"
        /*0018*/ 	.short	0x0002
        /*001a*/ 	.short	0x0064
        /*001c*/ 	.short	0x0082
	.zero		2


//--------------------- .nv.info                  --------------------------
	.section	.nv.info,"",@"SHT_CUDA_INFO"
	.align	4


	//----- nvinfo : EIATTR_REGCOUNT
	.align		4
        /*0000*/ 	.byte	0x04, 0x2f
        /*0002*/ 	.short	(.L_1 - .L_0)
	.align		4
.L_0:
        /*0004*/ 	.word	index@(_Z19gpu_matrix_multiplyPiS_S_iii)
        /*0008*/ 	.word	0x00000020


	//----- nvinfo : EIATTR_FRAME_SIZE
	.align		4
.L_1:
        /*000c*/ 	.byte	0x04, 0x11
        /*000e*/ 	.short	(.L_3 - .L_2)
	.align		4
.L_2:
        /*0010*/ 	.word	index@(_Z19gpu_matrix_multiplyPiS_S_iii)
        /*0014*/ 	.word	0x00000000


	//----- nvinfo : EIATTR_MIN_STACK_SIZE
	.align		4
.L_3:
        /*0018*/ 	.byte	0x04, 0x12
        /*001a*/ 	.short	(.L_5 - .L_4)
	.align		4
.L_4:
        /*001c*/ 	.word	index@(_Z19gpu_matrix_multiplyPiS_S_iii)
        /*0020*/ 	.word	0x00000000
.L_5:


//--------------------- .nv.compat                --------------------------
	.section	.nv.compat,"",@"SHT_CUDA_COMPAT_INFO"
	.align	4
        /*0000*/ 	.byte	0x02, 0x09, 0x00, 0x00, 0x02, 0x02, 0x01, 0x00, 0x02, 0x05, 0x05, 0x00, 0x03, 0x07, 0x01, 0x01
        /*0010*/ 	.byte	0x02, 0x03, 0x00, 0x00, 0x02, 0x06, 0x01, 0x00, 0x04, 0x0b, 0x08, 0x00, 0x09, 0x00, 0x00, 0x00
        /*0020*/ 	.byte	0x00, 0x00, 0x00, 0x00


//--------------------- .nv.info._Z19gpu_matrix_multiplyPiS_S_iii --------------------------
	.section	.nv.info._Z19gpu_matrix_multiplyPiS_S_iii,"",@"SHT_CUDA_INFO"
	.sectionflags	@""
	.align	4


	//----- nvinfo : EIATTR_CUDA_API_VERSION
	.align		4
        /*0000*/ 	.byte	0x04, 0x37
        /*0002*/ 	.short	(.L_7 - .L_6)
.L_6:
        /*0004*/ 	.word	0x00000082


	//----- nvinfo : EIATTR_KPARAM_INFO
	.align		4
.L_7:
        /*0008*/ 	.byte	0x04, 0x17
        /*000a*/ 	.short	(.L_9 - .L_8)
.L_8:
        /*000c*/ 	.word	0x00000000
        /*0010*/ 	.short	0x0005
        /*0012*/ 	.short	0x0020
        /*0014*/ 	.byte	0x00, 0xf0, 0x11, 0x00


	//----- nvinfo : EIATTR_KPARAM_INFO
	.align		4
.L_9:
        /*0018*/ 	.byte	0x04, 0x17
        /*001a*/ 	.short	(.L_11 - .L_10)
.L_10:
        /*001c*/ 	.word	0x00000000
        /*0020*/ 	.short	0x0004
        /*0022*/ 	.short	0x001c
        /*0024*/ 	.byte	0x00, 0xf0, 0x11, 0x00


	//----- nvinfo : EIATTR_KPARAM_INFO
	.align		4
.L_11:
        /*0028*/ 	.byte	0x04, 0x17
        /*002a*/ 	.short	(.L_13 - .L_12)
.L_12:
        /*002c*/ 	.word	0x00000000
        /*0030*/ 	.short	0x0003
        /*0032*/ 	.short	0x0018
        /*0034*/ 	.byte	0x00, 0xf0, 0x11, 0x00


	//----- nvinfo : EIATTR_KPARAM_INFO
	.align		4
.L_13:
        /*0038*/ 	.byte	0x04, 0x17
        /*003a*/ 	.short	(.L_15 - .L_14)
.L_14:
        /*003c*/ 	.word	0x00000000
        /*0040*/ 	.short	0x0002
        /*0042*/ 	.short	0x0010
        /*0044*/ 	.byte	0x00, 0xf5, 0x21, 0x00


	//----- nvinfo : EIATTR_KPARAM_INFO
	.align		4
.L_15:
        /*0048*/ 	.byte	0x04, 0x17
        /*004a*/ 	.short	(.L_17 - .L_16)
.L_16:
        /*004c*/ 	.word	0x00000000
        /*0050*/ 	.short	0x0001
        /*0052*/ 	.short	0x0008
        /*0054*/ 	.byte	0x00, 0xf5, 0x21, 0x00


	//----- nvinfo : EIATTR_KPARAM_INFO
	.align		4
.L_17:
        /*0058*/ 	.byte	0x04, 0x17
        /*005a*/ 	.short	(.L_19 - .L_18)
.L_18:
        /*005c*/ 	.word	0x00000000
        /*0060*/ 	.short	0x0000
        /*0062*/ 	.short	0x0000
        /*0064*/ 	.byte	0x00, 0xf5, 0x21, 0x00


	//----- nvinfo : EIATTR_SPARSE_MMA_MASK
	.align		4
.L_19:
        /*0068*/ 	.byte	0x03, 0x50
        /*006a*/ 	.short	0x0000


	//----- nvinfo : EIATTR_MAXREG_COUNT
	.align		4
        /*006c*/ 	.byte	0x03, 0x1b
        /*006e*/ 	.short	0x00ff


	//----- nvinfo : EIATTR_MERCURY_ISA_VERSION
	.align		4
        /*0070*/ 	.byte	0x03, 0x5f
        /*0072*/ 	.short	0x0101


	//----- nvinfo : EIATTR_VRC_CTA_INIT_COUNT
	.align		4
        /*0074*/ 	.byte	0x02, 0x4a
	.zero		1
	.zero		1


	//----- nvinfo : EIATTR_EXIT_INSTR_OFFSETS
	.align		4
        /*0078*/ 	.byte	0x04, 0x1c
        /*007a*/ 	.short	(.L_21 - .L_20)


	//   ....[0]....
.L_20:
        /*007c*/ 	.word	0x000000d0


	//   ....[1]....
        /*0080*/ 	.word	0x000008e0


	//----- nvinfo : EIATTR_CBANK_PARAM_SIZE
	.align		4
.L_21:
        /*0084*/ 	.byte	0x03, 0x19
        /*0086*/ 	.short	0x0024


	//----- nvinfo : EIATTR_PARAM_CBANK
	.align		4
        /*0088*/ 	.byte	0x04, 0x0a
        /*008a*/ 	.short	(.L_23 - .L_22)
	.align		4
.L_22:
        /*008c*/ 	.word	index@(.nv.constant0._Z19gpu_matrix_multiplyPiS_S_iii)
        /*0090*/ 	.short	0x0380
        /*0092*/ 	.short	0x0024


	//----- nvinfo : EIATTR_SW_WAR
	.align		4
.L_23:
        /*0094*/ 	.byte	0x04, 0x36
        /*0096*/ 	.short	(.L_25 - .L_24)
.L_24:
        /*0098*/ 	.word	0x00000008
.L_25:


//--------------------- .nv.callgraph             --------------------------
	.section	.nv.callgraph,"",@"SHT_CUDA_CALLGRAPH"
	.align	4
	.sectionentsize	8
	.align		4
        /*0000*/ 	.word	0x00000000
	.align		4
        /*0004*/ 	.word	0xffffffff
	.align		4
        /*0008*/ 	.word	0x00000000
	.align		4
        /*000c*/ 	.word	0xfffffffe
	.align		4
        /*0010*/ 	.word	0x00000000
	.align		4
        /*0014*/ 	.word	0xfffffffd
	.align		4
        /*0018*/ 	.word	0x00000000
	.align		4
        /*001c*/ 	.word	0xfffffffc


//--------------------- .text._Z19gpu_matrix_multiplyPiS_S_iii --------------------------
	.section	.text._Z19gpu_matrix_multiplyPiS_S_iii,"ax",@progbits
	.align	128
        .global         _Z19gpu_matrix_multiplyPiS_S_iii
        .type           _Z19gpu_matrix_multiplyPiS_S_iii,@function
        .size           _Z19gpu_matrix_multiplyPiS_S_iii,(.L_x_5 - _Z19gpu_matrix_multiplyPiS_S_iii)
        .other          _Z19gpu_matrix_multiplyPiS_S_iii,@"STO_CUDA_ENTRY STV_DEFAULT"
_Z19gpu_matrix_multiplyPiS_S_iii:
.text._Z19gpu_matrix_multiplyPiS_S_iii:
[----:B------:R-:W-:Y:S01]  /*0000*/  LDC R1, c[0x0][0x37c] ;  /* 0x0000df00ff017b82 */ /* 0x000fe20000000800 */
[----:B------:R-:W0:Y:S07]  /*0010*/  S2R R3, SR_TID.Y ;  /* 0x0000000000037919 */ /* 0x000e2e0000002200 */
[----:B------:R-:W0:Y:S01]  /*0020*/  S2UR UR4, SR_CTAID.Y ;  /* 0x00000000000479c3 */ /* 0x000e220000002600 */
[----:B------:R-:W1:Y:S01]  /*0030*/  LDCU UR6, c[0x0][0x398] ;  /* 0x00007300ff0677ac */ /* 0x000e620008000800 */
[----:B------:R-:W2:Y:S06]  /*0040*/  S2R R5, SR_TID.X ;  /* 0x0000000000057919 */ /* 0x000eac0000002100 */
[----:B------:R-:W0:Y:S08]  /*0050*/  LDC R0, c[0x0][0x364] ;  /* 0x0000d900ff007b82 */ /* 0x000e300000000800 */
[----:B------:R-:W2:Y:S08]  /*0060*/  S2UR UR5, SR_CTAID.X ;  /* 0x00000000000579c3 */ /* 0x000eb00000002500 */
[----:B------:R-:W2:Y:S08]  /*0070*/  LDC R16, c[0x0][0x360] ;  /* 0x0000d800ff107b82 */ /* 0x000eb00000000800 */
[----:B------:R-:W3:Y:S01]  /*0080*/  LDC R17, c[0x0][0x3a0] ;  /* 0x0000e800ff117b82 */ /* 0x000ee20000000800 */
[----:B0-----:R-:W-:-:S05]  /*0090*/  IMAD R0, R0, UR4, R3 ;  /* 0x0000000400007c24 */ /* 0x001fca000f8e0203 */
[----:B-1----:R-:W-:Y:S01]  /*00a0*/  ISETP.GE.AND P0, PT, R0, UR6, PT ;  /* 0x0000000600007c0c */ /* 0x002fe2000bf06270 */
[----:B--2---:R-:W-:-:S05]  /*00b0*/  IMAD R16, R16, UR5, R5 ;  /* 0x0000000510107c24 */ /* 0x004fca000f8e0205 */
[----:B---3--:R-:W-:-:S13]  /*00c0*/  ISETP.GE.OR P0, PT, R16, R17, P0 ;  /* 0x000000111000720c */ /* 0x008fda0000706670 */
[----:B------:R-:W-:Y:S05]  /*00d0*/  @P0 EXIT ;  /* 0x000000000000094d */ /* 0x000fea0003800000 */
[----:B------:R-:W0:Y:S01]  /*00e0*/  LDC R19, c[0x0][0x39c] ;  /* 0x0000e700ff137b82 */ /* 0x000e220000000800 */
[----:B------:R-:W1:Y:S01]  /*00f0*/  LDCU.64 UR4, c[0x0][0x358] ;  /* 0x00006b00ff0477ac */ /* 0x000e620008000a00 */
[----:B------:R-:W-:Y:S01]  /*0100*/  HFMA2 R24, -RZ, RZ, 0, 0 ;  /* 0x00000000ff187431 */ /* 0x000fe200000001ff */
[----:B0-----:R-:W-:-:S13]  /*0110*/  ISETP.GE.AND P0, PT, R19, 0x1, PT ;  /* 0x000000011300780c */ /* 0x001fda0003f06270 */
[----:B-1----:R-:W-:Y:S05]  /*0120*/  @!P0 BRA `(.L_x_0) ;  /* 0x0000000400dc8947 */ /* 0x002fea0003800000 */
[C---:B------:R-:W-:Y:S01]  /*0130*/  ISETP.GE.U32.AND P1, PT, R19.reuse, 0x8, PT ;  /* 0x000000081300780c */ /* 0x040fe20003f26070 */
[----:B------:R-:W-:Y:S01]  /*0140*/  IMAD R20, R0, R19, RZ ;  /* 0x0000001300147224 */ /* 0x000fe200078e02ff */
[----:B------:R-:W-:Y:S02]  /*0150*/  LOP3.LUT R27, R19, 0x7, RZ, 0xc0, !PT ;  /* 0x00000007131b7812 */ /* 0x000fe400078ec0ff */
[----:B------:R-:W-:Y:S02]  /*0160*/  MOV R21, RZ ;  /* 0x000000ff00157202 */ /* 0x000fe40000000f00 */
[----:B------:R-:W-:Y:S02]  /*0170*/  ISETP.NE.AND P0, PT, R27, RZ, PT ;  /* 0x000000ff1b00720c */ /* 0x000fe40003f05270 */
[----:B------:R-:W-:-:S05]  /*0180*/  MOV R24, RZ ;  /* 0x000000ff00187202 */ /* 0x000fca0000000f00 */
[----:B------:R-:W-:Y:S06]  /*0190*/  @!P1 BRA `(.L_x_1) ;  /* 0x0000000000c09947 */ /* 0x000fec0003800000 */
[----:B------:R-:W0:Y:S01]  /*01a0*/  LDC.64 R2, c[0x0][0x380] ;  /* 0x0000e000ff027b82 */ /* 0x000e220000000a00 */
[----:B------:R-:W-:Y:S02]  /*01b0*/  LOP3.LUT R21, R19, 0x7ffffff8, RZ, 0xc0, !PT ;  /* 0x7ffffff813157812 */ /* 0x000fe400078ec0ff */
[----:B------:R-:W-:Y:S02]  /*01c0*/  MOV R24, RZ ;  /* 0x000000ff00187202 */ /* 0x000fe40000000f00 */
[----:B------:R-:W-:Y:S02]  /*01d0*/  MOV R18, R16 ;  /* 0x0000001000127202 */ /* 0x000fe40000000f00 */
[----:B------:R-:W-:Y:S01]  /*01e0*/  IADD3 R22, PT, PT, -R21, RZ, RZ ;  /* 0x000000ff15167210 */ /* 0x000fe20007ffe1ff */
[----:B0-----:R-:W-:-:S03]  /*01f0*/  IMAD.WIDE.U32 R2, R20, 0x4, R2 ;  /* 0x0000000414027825 */ /* 0x001fc600078e0002 */
[----:B------:R-:W-:-:S04]  /*0200*/  IADD3 R4, P1, PT, R2, 0x10, RZ ;  /* 0x0000001002047810 */ /* 0x000fc80007f3e0ff */
[----:B------:R-:W-:-:S09]  /*0210*/  IADD3.X R3, PT, PT, RZ, R3, RZ, P1, !PT ;  /* 0x00000003ff037210 */ /* 0x000fd20000ffe4ff */
.L_x_2:
[----:B------:R-:W0:Y:S01]  /*0220*/  LDC.64 R14, c[0x0][0x388] ;  /* 0x0000e200ff0e7b82 */ /* 0x000e220000000a00 */
[----:B------:R-:W-:-:S05]  /*0230*/  MOV R2, R4 ;  /* 0x0000000400027202 */ /* 0x000fca0000000f00 */
[----:B------:R-:W2:Y:S04]  /*0240*/  LDG.E R25, desc[UR4][R2.64+-0x10] ;  /* 0xfffff00402197981 */ /* 0x000ea8000c1e1900 */
[----:B------:R-:W3:Y:S04]  /*0250*/  LDG.E R23, desc[UR4][R2.64+-0xc] ;  /* 0xfffff40402177981 */ /* 0x000ee8000c1e1900 */
[----:B------:R-:W4:Y:S04]  /*0260*/  LDG.E R29, desc[UR4][R2.64+-0x8] ;  /* 0xfffff804021d7981 */ /* 0x000f28000c1e1900 */
[----:B------:R-:W5:Y:S01]  /*0270*/  LDG.E R28, desc[UR4][R2.64+-0x4] ;  /* 0xfffffc04021c7981 */ /* 0x000f62000c1e1900 */
[----:B0-----:R-:W-:-:S05]  /*0280*/  IMAD.WIDE R14, R18, 0x4, R14 ;  /* 0x00000004120e7825 */ /* 0x001fca00078e020e */
[----:B------:R0:W2:Y:S01]  /*0290*/  LDG.E R26, desc[UR4][R14.64] ;  /* 0x000000040e1a7981 */ /* 0x0000a2000c1e1900 */
[----:B------:R-:W-:-:S04]  /*02a0*/  IMAD.WIDE R12, R17, 0x4, R14 ;  /* 0x00000004110c7825 */ /* 0x000fc800078e020e */
[C---:B------:R-:W-:Y:S02]  /*02b0*/  IMAD.WIDE R4, R17.reuse, 0x4, R12 ;  /* 0x0000000411047825 */ /* 0x040fe400078e020c */
[----:B------:R-:W3:Y:S02]  /*02c0*/  LDG.E R12, desc[UR4][R12.64] ;  /* 0x000000040c0c7981 */ /* 0x000ee4000c1e1900 */
[C---:B------:R-:W-:Y:S02]  /*02d0*/  IMAD.WIDE R8, R17.reuse, 0x4, R4 ;  /* 0x0000000411087825 */ /* 0x040fe400078e0204 */
[----:B------:R-:W4:Y:S02]  /*02e0*/  LDG.E R4, desc[UR4][R4.64] ;  /* 0x0000000404047981 */ /* 0x000f24000c1e1900 */
[C---:B------:R-:W-:Y:S02]  /*02f0*/  IMAD.WIDE R6, R17.reuse, 0x4, R8 ;  /* 0x0000000411067825 */ /* 0x040fe400078e0208 */
[----:B------:R-:W5:Y:S02]  /*0300*/  LDG.E R8, desc[UR4][R8.64] ;  /* 0x0000000408087981 */ /* 0x000f64000c1e1900 */
[----:B------:R-:W-:-:S02]  /*0310*/  IMAD.WIDE R10, R17, 0x4, R6 ;  /* 0x00000004110a7825 */ /* 0x000fc400078e0206 */
[----:B------:R-:W5:Y:S04]  /*0320*/  LDG.E R5, desc[UR4][R2.64] ;  /* 0x0000000402057981 */ /* 0x000f68000c1e1900 */
[----:B------:R-:W5:Y:S01]  /*0330*/  LDG.E R6, desc[UR4][R6.64] ;  /* 0x0000000406067981 */ /* 0x000f62000c1e1900 */
[----:B0-----:R-:W-:-:S03]  /*0340*/  IMAD.WIDE R14, R17, 0x4, R10 ;  /* 0x00000004110e7825 */ /* 0x001fc600078e020a */
[----:B------:R-:W5:Y:S04]  /*0350*/  LDG.E R10, desc[UR4][R10.64] ;  /* 0x000000040a0a7981 */ /* 0x000f68000c1e1900 */
[----:B------:R-:W5:Y:S04]  /*0360*/  LDG.E R13, desc[UR4][R14.64] ;  /* 0x000000040e0d7981 */ /* 0x000f68000c1e1900 */
[----:B------:R-:W5:Y:S04]  /*0370*/  LDG.E R7, desc[UR4][R2.64+0x4] ;  /* 0x0000040402077981 */ /* 0x000f68000c1e1900 */
[----:B------:R-:W5:Y:S01]  /*0380*/  LDG.E R9, desc[UR4][R2.64+0xc] ;  /* 0x00000c0402097981 */ /* 0x000f62000c1e1900 */
[----:B--2---:R-:W-:-:S02]  /*0390*/  IMAD R26, R25, R26, R24 ;  /* 0x0000001a191a7224 */ /* 0x004fc400078e0218 */
[----:B------:R-:W-:Y:S02]  /*03a0*/  IMAD.WIDE R24, R17, 0x4, R14 ;  /* 0x0000000411187825 */ /* 0x000fe400078e020e */
[----:B------:R0:W2:Y:S04]  /*03b0*/  LDG.E R14, desc[UR4][R2.64+0x8] ;  /* 0x00000804020e7981 */ /* 0x0000a8000c1e1900 */
[----:B------:R-:W2:Y:S01]  /*03c0*/  LDG.E R24, desc[UR4][R24.64] ;  /* 0x0000000418187981 */ /* 0x000ea2000c1e1900 */
[----:B---3--:R-:W-:Y:S01]  /*03d0*/  IMAD R12, R23, R12, R26 ;  /* 0x0000000c170c7224 */ /* 0x008fe200078e021a */
[----:B------:R-:W-:-:S03]  /*03e0*/  IADD3 R22, PT, PT, R22, 0x8, RZ ;  /* 0x0000000816167810 */ /* 0x000fc60007ffe0ff */
[----:B----4-:R-:W-:Y:S01]  /*03f0*/  IMAD R29, R29, R4, R12 ;  /* 0x000000041d1d7224 */ /* 0x010fe200078e020c */
[----:B------:R-:W-:-:S03]  /*0400*/  ISETP.NE.AND P1, PT, R22, RZ, PT ;  /* 0x000000ff1600720c */ /* 0x000fc60003f25270 */
[----:B-----5:R-:W-:Y:S01]  /*0410*/  IMAD R8, R28, R8, R29 ;  /* 0x000000081c087224 */ /* 0x020fe200078e021d */
[----:B------:R-:W-:-:S03]  /*0420*/  IADD3 R4, P2, PT, R2, 0x20, RZ ;  /* 0x0000002002047810 */ /* 0x000fc60007f5e0ff */
[----:B------:R-:W-:Y:S01]  /*0430*/  IMAD R5, R5, R6, R8 ;  /* 0x0000000605057224 */ /* 0x000fe200078e0208 */
[----:B0-----:R-:W-:Y:S02]  /*0440*/  IADD3.X R3, PT, PT, RZ, R3, RZ, P2, !PT ;  /* 0x00000003ff037210 */ /* 0x001fe400017fe4ff */
[----:B------:R-:W-:Y:S01]  /*0450*/  LEA R18, R17, R18, 0x3 ;  /* 0x0000001211127211 */ /* 0x000fe200078e18ff */
[----:B------:R-:W-:-:S04]  /*0460*/  IMAD R5, R7, R10, R5 ;  /* 0x0000000a07057224 */ /* 0x000fc800078e0205 */
[----:B--2---:R-:W-:-:S04]  /*0470*/  IMAD R5, R14, R13, R5 ;  /* 0x0000000d0e057224 */ /* 0x004fc800078e0205 */
[----:B------:R-:W-:Y:S01]  /*0480*/  IMAD R24, R9, R24, R5 ;  /* 0x0000001809187224 */ /* 0x000fe200078e0205 */
[----:B------:R-:W-:Y:S06]  /*0490*/  @P1 BRA `(.L_x_2) ;  /* 0xfffffffc00601947 */ /* 0x000fec000383ffff */
.L_x_1:
[----:B------:R-:W-:Y:S05]  /*04a0*/  @!P0 BRA `(.L_x_0) ;  /* 0x0000000000fc8947 */ /* 0x000fea0003800000 */
[----:B------:R-:W-:Y:S02]  /*04b0*/  ISETP.GE.U32.AND P1, PT, R27, 0x4, PT ;  /* 0x000000041b00780c */ /* 0x000fe40003f26070 */
[----:B------:R-:W-:-:S04]  /*04c0*/  LOP3.LUT R14, R19, 0x3, RZ, 0xc0, !PT ;  /* 0x00000003130e7812 */ /* 0x000fc800078ec0ff */
[----:B------:R-:W-:-:S07]  /*04d0*/  ISETP.NE.AND P0, PT, R14, RZ, PT ;  /* 0x000000ff0e00720c */ /* 0x000fce0003f05270 */
[----:B------:R-:W-:Y:S06]  /*04e0*/  @!P1 BRA `(.L_x_3) ;  /* 0x00000000006c9947 */ /* 0x000fec0003800000 */
[----:B------:R-:W0:Y:S01]  /*04f0*/  LDC.64 R4, c[0x0][0x388] ;  /* 0x0000e200ff047b82 */ /* 0x000e220000000a00 */
[----:B------:R-:W1:Y:S01]  /*0500*/  LDCU.64 UR6, c[0x0][0x380] ;  /* 0x00007000ff0677ac */ /* 0x000e620008000a00 */
[----:B------:R-:W-:Y:S01]  /*0510*/  IMAD R7, R21, R17, R16 ;  /* 0x0000001115077224 */ /* 0x000fe200078e0210 */
[CC--:B------:R-:W-:Y:S02]  /*0520*/  IADD3 R3, PT, PT, R20.reuse, R21.reuse, RZ ;  /* 0x0000001514037210 */ /* 0x0c0fe40007ffe0ff */
[----:B------:R-:W-:-:S03]  /*0530*/  IADD3 R8, P1, PT, R20, R21, RZ ;  /* 0x0000001514087210 */ /* 0x000fc60007f3e0ff */
[----:B------:R-:W2:Y:S01]  /*0540*/  LDC.64 R12, c[0x0][0x380] ;  /* 0x0000e000ff0c7b82 */ /* 0x000ea20000000a00 */
[----:B0-----:R-:W-:-:S04]  /*0550*/  IMAD.WIDE R4, R7, 0x4, R4 ;  /* 0x0000000407047825 */ /* 0x001fc800078e0204 */
[----:B------:R-:W-:Y:S02]  /*0560*/  IMAD.WIDE R6, R17, 0x4, R4 ;  /* 0x0000000411067825 */ /* 0x000fe400078e0204 */
[----:B------:R-:W3:Y:S02]  /*0570*/  LDG.E R4, desc[UR4][R4.64] ;  /* 0x0000000404047981 */ /* 0x000ee4000c1e1900 */
[----:B--2---:R-:W-:Y:S01]  /*0580*/  IMAD.WIDE.U32 R12, R3, 0x4, R12 ;  /* 0x00000004030c7825 */ /* 0x004fe200078e000c */
[----:B------:R-:W-:Y:S02]  /*0590*/  IADD3.X R3, PT, PT, RZ, RZ, RZ, P1, !PT ;  /* 0x000000ffff037210 */ /* 0x000fe40000ffe4ff */
[----:B-1----:R-:W-:-:S03]  /*05a0*/  LEA R2, P1, R8, UR6, 0x2 ;  /* 0x0000000608027c11 */ /* 0x002fc6000f8210ff */
[----:B------:R-:W3:Y:S01]  /*05b0*/  LDG.E R13, desc[UR4][R12.64] ;  /* 0x000000040c0d7981 */ /* 0x000ee2000c1e1900 */
[----:B------:R-:W-:Y:S01]  /*05c0*/  LEA.HI.X R3, R8, UR7, R3, 0x2, P1 ;  /* 0x0000000708037c11 */ /* 0x000fe200088f1403 */
[C---:B------:R-:W-:Y:S02]  /*05d0*/  IMAD.WIDE R8, R17.reuse, 0x4, R6 ;  /* 0x0000000411087825 */ /* 0x040fe400078e0206 */
[----:B------:R-:W2:Y:S04]  /*05e0*/  LDG.E R6, desc[UR4][R6.64] ;  /* 0x0000000406067981 */ /* 0x000ea8000c1e1900 */
[----:B------:R-:W2:Y:S01]  /*05f0*/  LDG.E R15, desc[UR4][R2.64+0x4] ;  /* 0x00000404020f7981 */ /* 0x000ea2000c1e1900 */
[----:B------:R-:W-:-:S03]  /*0600*/  IMAD.WIDE R10, R17, 0x4, R8 ;  /* 0x00000004110a7825 */ /* 0x000fc600078e0208 */
[----:B------:R-:W4:Y:S04]  /*0610*/  LDG.E R22, desc[UR4][R8.64] ;  /* 0x0000000408167981 */ /* 0x000f28000c1e1900 */
[----:B------:R-:W4:Y:S04]  /*0620*/  LDG.E R18, desc[UR4][R2.64+0x8] ;  /* 0x0000080402127981 */ /* 0x000f28000c1e1900 */
[----:B------:R-:W5:Y:S04]  /*0630*/  LDG.E R26, desc[UR4][R2.64+0xc] ;  /* 0x00000c04021a7981 */ /* 0x000f68000c1e1900 */
[----:B------:R-:W5:Y:S01]  /*0640*/  LDG.E R10, desc[UR4][R10.64] ;  /* 0x000000040a0a7981 */ /* 0x000f62000c1e1900 */
[----:B------:R-:W-:Y:S01]  /*0650*/  IADD3 R21, PT, PT, R21, 0x4, RZ ;  /* 0x0000000415157810 */ /* 0x000fe20007ffe0ff */
[----:B---3--:R-:W-:-:S04]  /*0660*/  IMAD R24, R13, R4, R24 ;  /* 0x000000040d187224 */ /* 0x008fc800078e0218 */
[----:B--2---:R-:W-:-:S04]  /*0670*/  IMAD R15, R15, R6, R24 ;  /* 0x000000060f0f7224 */ /* 0x004fc800078e0218 */
[----:B----4-:R-:W-:-:S04]  /*0680*/  IMAD R15, R18, R22, R15 ;  /* 0x00000016120f7224 */ /* 0x010fc800078e020f */
[----:B-----5:R-:W-:-:S07]  /*0690*/  IMAD R24, R26, R10, R15 ;  /* 0x0000000a1a187224 */ /* 0x020fce00078e020f */
.L_x_3:
[----:B------:R-:W-:Y:S05]  /*06a0*/  @!P0 BRA `(.L_x_0) ;  /* 0x00000000007c8947 */ /* 0x000fea0003800000 */
[----:B------:R-:W-:Y:S01]  /*06b0*/  ISETP.NE.AND P1, PT, R14, 0x1, PT ;  /* 0x000000010e00780c */ /* 0x000fe20003f25270 */
[----:B------:R-:W0:Y:S01]  /*06c0*/  LDC.64 R10, c[0x0][0x380] ;  /* 0x0000e000ff0a7b82 */ /* 0x000e220000000a00 */
[----:B------:R-:W-:-:S04]  /*06d0*/  LOP3.LUT R19, R19, 0x1, RZ, 0xc0, !PT ;  /* 0x0000000113137812 */ /* 0x000fc800078ec0ff */
[----:B------:R-:W-:-:S03]  /*06e0*/  ISETP.NE.U32.AND P0, PT, R19, 0x1, PT ;  /* 0x000000011300780c */ /* 0x000fc60003f05070 */
[----:B------:R-:W1:Y:S04]  /*06f0*/  LDC.64 R8, c[0x0][0x388] ;  /* 0x0000e200ff087b82 */ /* 0x000e680000000a00 */
[CC--:B------:R-:W-:Y:S02]  /*0700*/  @P1 IADD3 R13, PT, PT, R20.reuse, R21.reuse, RZ ;  /* 0x00000015140d1210 */ /* 0x0c0fe40007ffe0ff */
[----:B------:R-:W-:Y:S02]  /*0710*/  @P1 IADD3 R12, P2, PT, R20, R21, RZ ;  /* 0x00000015140c1210 */ /* 0x000fe40007f5e0ff */
[----:B------:R-:W2:Y:S02]  /*0720*/  @P1 LDC.64 R2, c[0x0][0x380] ;  /* 0x0000e000ff021b82 */ /* 0x000ea40000000a00 */
[----:B------:R-:W-:-:S06]  /*0730*/  @P1 IADD3.X R14, PT, PT, RZ, RZ, RZ, P2, !PT ;  /* 0x000000ffff0e1210 */ /* 0x000fcc00017fe4ff */
[----:B------:R-:W3:Y:S01]  /*0740*/  LDC.64 R4, c[0x0][0x380] ;  /* 0x0000e000ff047b82 */ /* 0x000ee20000000a00 */
[----:B0-----:R-:W-:-:S04]  /*0750*/  @P1 IMAD.WIDE.U32 R10, R13, 0x4, R10 ;  /* 0x000000040d0a1825 */ /* 0x001fc800078e000a */
[C---:B------:R-:W-:Y:S01]  /*0760*/  @P1 IMAD R13, R21.reuse, R17, R16 ;  /* 0x00000011150d1224 */ /* 0x040fe200078e0210 */
[----:B------:R-:W-:Y:S01]  /*0770*/  @P1 IADD3 R21, PT, PT, R21, 0x2, RZ ;  /* 0x0000000215151810 */ /* 0x000fe20007ffe0ff */
[----:B------:R-:W4:Y:S01]  /*0780*/  @P1 LDG.E R11, desc[UR4][R10.64] ;  /* 0x000000040a0b1981 */ /* 0x000f22000c1e1900 */
[----:B------:R-:W0:Y:S01]  /*0790*/  LDC.64 R6, c[0x0][0x388] ;  /* 0x0000e200ff067b82 */ /* 0x000e220000000a00 */
[----:B-1----:R-:W-:Y:S01]  /*07a0*/  @P1 IMAD.WIDE R8, R13, 0x4, R8 ;  /* 0x000000040d081825 */ /* 0x002fe200078e0208 */
[----:B------:R-:W-:Y:S02]  /*07b0*/  @!P0 IADD3 R15, PT, PT, R20, R21, RZ ;  /* 0x00000015140f8210 */ /* 0x000fe40007ffe0ff */
[----:B--2---:R-:W-:Y:S01]  /*07c0*/  @P1 LEA R2, P2, R12, R2, 0x2 ;  /* 0x000000020c021211 */ /* 0x004fe200078410ff */
[----:B------:R-:W-:-:S03]  /*07d0*/  @!P0 IMAD R21, R21, R17, R16 ;  /* 0x0000001115158224 */ /* 0x000fc600078e0210 */
[----:B------:R-:W-:Y:S01]  /*07e0*/  @P1 LEA.HI.X R3, R12, R3, R14, 0x2, P2 ;  /* 0x000000030c031211 */ /* 0x000fe200010f140e */
[----:B------:R-:W-:Y:S01]  /*07f0*/  @P1 IMAD.WIDE R12, R17, 0x4, R8 ;  /* 0x00000004110c1825 */ /* 0x000fe200078e0208 */
[----:B------:R-:W4:Y:S03]  /*0800*/  @P1 LDG.E R14, desc[UR4][R8.64] ;  /* 0x00000004080e1981 */ /* 0x000f26000c1e1900 */
[----:B---3--:R-:W-:Y:S01]  /*0810*/  @!P0 IMAD.WIDE.U32 R4, R15, 0x4, R4 ;  /* 0x000000040f048825 */ /* 0x008fe200078e0004 */
[----:B------:R-:W2:Y:S04]  /*0820*/  @P1 LDG.E R2, desc[UR4][R2.64+0x4] ;  /* 0x0000040402021981 */ /* 0x000ea8000c1e1900 */
[----:B------:R-:W2:Y:S01]  /*0830*/  @P1 LDG.E R12, desc[UR4][R12.64] ;  /* 0x000000040c0c1981 */ /* 0x000ea2000c1e1900 */
[----:B0-----:R-:W-:-:S03]  /*0840*/  @!P0 IMAD.WIDE R6, R21, 0x4, R6 ;  /* 0x0000000415068825 */ /* 0x001fc600078e0206 */
[----:B------:R-:W3:Y:S04]  /*0850*/  @!P0 LDG.E R5, desc[UR4][R4.64] ;  /* 0x0000000404058981 */ /* 0x000ee8000c1e1900 */
[----:B------:R-:W3:Y:S01]  /*0860*/  @!P0 LDG.E R6, desc[UR4][R6.64] ;  /* 0x0000000406068981 */ /* 0x000ee2000c1e1900 */
[----:B----4-:R-:W-:-:S04]  /*0870*/  @P1 IMAD R11, R11, R14, R24 ;  /* 0x0000000e0b0b1224 */ /* 0x010fc800078e0218 */
[----:B--2---:R-:W-:-:S04]  /*0880*/  @P1 IMAD R24, R2, R12, R11 ;  /* 0x0000000c02181224 */ /* 0x004fc800078e020b */
[----:B---3--:R-:W-:-:S07]  /*0890*/  @!P0 IMAD R24, R5, R6, R24 ;  /* 0x0000000605188224 */ /* 0x008fce00078e0218 */
.L_x_0:
[----:B------:R-:W0:Y:S01]  /*08a0*/  LDC.64 R2, c[0x0][0x390] ;  /* 0x0000e400ff027b82 */ /* 0x000e220000000a00 */
[----:B------:R-:W-:-:S04]  /*08b0*/  IMAD R17, R0, R17, R16 ;  /* 0x0000001100117224 */ /* 0x000fc800078e0210 */
[----:B0-----:R-:W-:-:S05]  /*08c0*/  IMAD.WIDE R2, R17, 0x4, R2 ;  /* 0x0000000411027825 */ /* 0x001fca00078e0202 */
[----:B------:R-:W-:Y:S01]  /*08d0*/  STG.E desc[UR4][R2.64], R24 ;  /* 0x0000001802007986 */ /* 0x000fe2000c101904 */
[----:B------:R-:W-:Y:S05]  /*08e0*/  EXIT ;  /* 0x000000000000794d */ /* 0x000fea0003800000 */
.L_x_4:
[----:B------:R-:W-:-:S00]  /*08f0*/  BRA `(.L_x_4) ;  /* 0xfffffffc00fc7947 */ /* 0x000fc0000383ffff */
[----:B------:R-:W-:-:S00]  /*0900*/  NOP ;  /* 0x0000000000007918 */ /* 0x000fc00000000000 */
[----:B------:R-:W-:-:S00]  /*0910*/  NOP ;  /* 0x0000000000007918 */ /* 0x000fc00000000000 */
[----:B------:R-:W-:-:S00]  /*0920*/  NOP ;  /* 0x0000000000007918 */ /* 0x000fc00000000000 */
[----:B------:R-:W-:-:S00]  /*0930*/  NOP ;  /* 0x0000000000007918 */ /* 0x000fc00000000000 */
[----:B------:R-:W-:-:S00]  /*0940*/  NOP ;  /* 0x0000000000007918 */ /* 0x000fc00000000000 */
[----:B------:R-:W-:-:S00]  /*0950*/  NOP ;  /* 0x0000000000007918 */ /* 0x000fc00000000000 */
[----:B------:R-:W-:-:S00]  /*0960*/  NOP ;  /* 0x0000000000007918 */ /* 0x000fc00000000000 */
[----:B------:R-:W-:-:S00]  /*0970*/  NOP ;  /* 0x0000000000007918 */ /* 0x000fc00000000000 */
.L_x_5:


//--------------------- .nv.shared.reserved.0     --------------------------
	.section	.nv.shared.reserved.0,"aw",@nobits
	.weak		__nv_reservedSMEM_offset_0_alias
	.size		__nv_reservedSMEM_offset_0_alias, 0, 64
	.other		__nv_reservedSMEM_offset_0_alias,@"STO_CUDA_RESERVED_SHARED STV_DEFAULT"
__nv_reservedSMEM_offset_0_alias:
	.zero		0
	.zero		64


//--------------------- .nv.constant0._Z19gpu_matrix_multiplyPiS_S_iii --------------------------
	.section	.nv.constant0._Z19gpu_matrix_multiplyPiS_S_iii,"a",@progbits
	.sectionflags	@""
	.align	4
.nv.constant0._Z19gpu_matrix_multiplyPiS_S_iii:
	.zero		932


//--------------------- SYMBOLS --------------------------

	.type		.nv.reservedSmem.offset0,@object
	.size		.nv.reservedSmem.offset0,0x4
